//
// Generated by NVIDIA NVVM Compiler
//
// Compiler Build ID: CL-36424714
// Cuda compilation tools, release 13.0, V13.0.88
// Based on NVVM 20.0.0
//

.version 9.0
.target sm_100
.address_size 64

	// .globl	_Z21inclusive_scan_kernelPKfPfi
// _ZZ21inclusive_scan_kernelPKfPfiE6shared has been demoted
// _ZZ21exclusive_scan_kernelPKfPfiE6shared has been demoted

.visible .entry _Z21inclusive_scan_kernelPKfPfi(
	.param .u64 .ptr .align 1 _Z21inclusive_scan_kernelPKfPfi_param_0,
	.param .u64 .ptr .align 1 _Z21inclusive_scan_kernelPKfPfi_param_1,
	.param .u32 _Z21inclusive_scan_kernelPKfPfi_param_2
)
{
	.reg .pred 	%p<5>;
	.reg .b32 	%r<18>;
	.reg .b32 	%f<11>;
	.reg .b64 	%rd<9>;
	// demoted variable
	.shared .align 4 .b8 _ZZ21inclusive_scan_kernelPKfPfiE6shared[1024];
	ld.param.u64 	%rd1, [_Z21inclusive_scan_kernelPKfPfi_param_0];
	ld.param.u64 	%rd2, [_Z21inclusive_scan_kernelPKfPfi_param_1];
	ld.param.u32 	%r7, [_Z21inclusive_scan_kernelPKfPfi_param_2];
	mov.u32 	%r1, %tid.x;
	mov.u32 	%r8, %ctaid.x;
	mov.u32 	%r2, %ntid.x;
	mad.lo.s32 	%r3, %r8, %r2, %r1;
	setp.ge.s32 	%p1, %r3, %r7;
	shl.b32 	%r9, %r1, 2;
	mov.u32 	%r10, _ZZ21inclusive_scan_kernelPKfPfiE6shared;
	add.s32 	%r4, %r10, %r9;
	@%p1 bra 	$L__BB0_2;
	cvta.to.global.u64 	%rd3, %rd1;
	mul.wide.s32 	%rd4, %r3, 4;
	add.s64 	%rd5, %rd3, %rd4;
	ld.global.f32 	%f10, [%rd5];
	st.shared.f32 	[%r4], %f10;
	bra.uni 	$L__BB0_3;
$L__BB0_2:
	mov.b32 	%r11, 0;
	st.shared.u32 	[%r4], %r11;
	mov.f32 	%f10, 0f00000000;
$L__BB0_3:
	setp.lt.u32 	%p2, %r2, 2;
	@%p2 bra 	$L__BB0_9;
	mov.b32 	%r17, 1;
$L__BB0_5:
	bar.sync 	0;
	setp.lt.u32 	%p3, %r1, %r17;
	@%p3 bra 	$L__BB0_7;
	sub.s32 	%r13, %r1, %r17;
	shl.b32 	%r14, %r13, 2;
	add.s32 	%r16, %r10, %r14;
	ld.shared.f32 	%f6, [%r16];
	ld.shared.f32 	%f7, [%r4];
	add.f32 	%f8, %f6, %f7;
	st.shared.f32 	[%r4], %f8;
$L__BB0_7:
	shl.b32 	%r17, %r17, 1;
	setp.lt.u32 	%p4, %r17, %r2;
	@%p4 bra 	$L__BB0_5;
	ld.shared.f32 	%f10, [%r4];
$L__BB0_9:
	cvta.to.global.u64 	%rd6, %rd2;
	mul.wide.s32 	%rd7, %r3, 4;
	add.s64 	%rd8, %rd6, %rd7;
	st.global.f32 	[%rd8], %f10;
	ret;

}
	// .globl	_Z21exclusive_scan_kernelPKfPfi
.visible .entry _Z21exclusive_scan_kernelPKfPfi(
	.param .u64 .ptr .align 1 _Z21exclusive_scan_kernelPKfPfi_param_0,
	.param .u64 .ptr .align 1 _Z21exclusive_scan_kernelPKfPfi_param_1,
	.param .u32 _Z21exclusive_scan_kernelPKfPfi_param_2
)
{
	.reg .pred 	%p<7>;
	.reg .b32 	%r<19>;
	.reg .b32 	%f<11>;
	.reg .b64 	%rd<9>;
	// demoted variable
	.shared .align 4 .b8 _ZZ21exclusive_scan_kernelPKfPfiE6shared[1024];
	ld.param.u64 	%rd1, [_Z21exclusive_scan_kernelPKfPfi_param_0];
	ld.param.u64 	%rd2, [_Z21exclusive_scan_kernelPKfPfi_param_1];
	ld.param.u32 	%r7, [_Z21exclusive_scan_kernelPKfPfi_param_2];
	mov.u32 	%r1, %tid.x;
	mov.u32 	%r8, %ctaid.x;
	mov.u32 	%r2, %ntid.x;
	mad.lo.s32 	%r3, %r8, %r2, %r1;
	setp.ge.s32 	%p1, %r3, %r7;
	setp.lt.s32 	%p2, %r3, 1;
	shl.b32 	%r9, %r1, 2;
	mov.u32 	%r10, _ZZ21exclusive_scan_kernelPKfPfiE6shared;
	add.s32 	%r4, %r10, %r9;
	or.pred  	%p3, %p2, %p1;
	@%p3 bra 	$L__BB1_2;
	cvta.to.global.u64 	%rd3, %rd1;
	add.s32 	%r12, %r3, -1;
	mul.wide.u32 	%rd4, %r12, 4;
	add.s64 	%rd5, %rd3, %rd4;
	ld.global.f32 	%f10, [%rd5];
	st.shared.f32 	[%r4], %f10;
	bra.uni 	$L__BB1_3;
$L__BB1_2:
	mov.b32 	%r11, 0;
	st.shared.u32 	[%r4], %r11;
	mov.f32 	%f10, 0f00000000;
$L__BB1_3:
	setp.lt.u32 	%p4, %r2, 2;
	@%p4 bra 	$L__BB1_9;
	mov.b32 	%r18, 1;
$L__BB1_5:
	bar.sync 	0;
	setp.lt.u32 	%p5, %r1, %r18;
	@%p5 bra 	$L__BB1_7;
	sub.s32 	%r14, %r1, %r18;
	shl.b32 	%r15, %r14, 2;
	add.s32 	%r17, %r10, %r15;
	ld.shared.f32 	%f6, [%r17];
	ld.shared.f32 	%f7, [%r4];
	add.f32 	%f8, %f6, %f7;
	st.shared.f32 	[%r4], %f8;
$L__BB1_7:
	shl.b32 	%r18, %r18, 1;
	setp.lt.u32 	%p6, %r18, %r2;
	@%p6 bra 	$L__BB1_5;
	ld.shared.f32 	%f10, [%r4];
$L__BB1_9:
	cvta.to.global.u64 	%rd6, %rd2;
	mul.wide.s32 	%rd7, %r3, 4;
	add.s64 	%rd8, %rd6, %rd7;
	st.global.f32 	[%rd8], %f10;
	ret;

}


// ===== COMPILED SASS (sm_100) =====

	.target	sm_100

	.elftype	@"ET_EXEC"


//--------------------- .note.nv.tkinfo           --------------------------
	.section	.note.nv.tkinfo,"",@"SHT_NOTE"
	.sectionflags	@"SHF_NOTE_NV_TKINFO"
	.tkinfo
        /*0018*/ 	.word	0x00000002
        /*0030*/ 	.string	""
        /*0030*/ 	.string	"ptxas"
        /*0030*/ 	.string	"Cuda compilation tools, release 13.0, V13.0.88"
        /*0030*/ 	.string	"Build cuda_13.0.r13.0/compiler.36424714_0"
        /*0030*/ 	.string	"-arch sm_100 -m 64 "



//--------------------- .note.nv.cuinfo           --------------------------
	.section	.note.nv.cuinfo,"",@"SHT_NOTE"
	.sectionflags	@"SHF_NOTE_NV_CUINFO"
        /*0018*/ 	.short	0x0002
        /*001a*/ 	.short	0x0064
        /*001c*/ 	.short	0x0082
	.zero		2


//--------------------- .nv.info                  --------------------------
	.section	.nv.info,"",@"SHT_CUDA_INFO"
	.align	4


	//----- nvinfo : EIATTR_REGCOUNT
	.align		4
        /*0000*/ 	.byte	0x04, 0x2f
        /*0002*/ 	.short	(.L_1 - .L_0)
	.align		4
.L_0:
        /*0004*/ 	.word	index@(_Z21inclusive_scan_kernelPKfPfi)
        /*0008*/ 	.word	0x0000000c


	//----- nvinfo : EIATTR_FRAME_SIZE
	.align		4
.L_1:
        /*000c*/ 	.byte	0x04, 0x11
        /*000e*/ 	.short	(.L_3 - .L_2)
	.align		4
.L_2:
        /*0010*/ 	.word	index@(_Z21inclusive_scan_kernelPKfPfi)
        /*0014*/ 	.word	0x00000000


	//----- nvinfo : EIATTR_REGCOUNT
	.align		4
.L_3:
        /*0018*/ 	.byte	0x04, 0x2f
        /*001a*/ 	.short	(.L_5 - .L_4)
	.align		4
.L_4:
        /*001c*/ 	.word	index@(_Z21exclusive_scan_kernelPKfPfi)
        /*0020*/ 	.word	0x0000000c


	//----- nvinfo : EIATTR_FRAME_SIZE
	.align		4
.L_5:
        /*0024*/ 	.byte	0x04, 0x11
        /*0026*/ 	.short	(.L_7 - .L_6)
	.align		4
.L_6:
        /*0028*/ 	.word	index@(_Z21exclusive_scan_kernelPKfPfi)
        /*002c*/ 	.word	0x00000000


	//----- nvinfo : EIATTR_MIN_STACK_SIZE
	.align		4
.L_7:
        /*0030*/ 	.byte	0x04, 0x12
        /*0032*/ 	.short	(.L_9 - .L_8)
	.align		4
.L_8:
        /*0034*/ 	.word	index@(_Z21exclusive_scan_kernelPKfPfi)
        /*0038*/ 	.word	0x00000000


	//----- nvinfo : EIATTR_MIN_STACK_SIZE
	.align		4
.L_9:
        /*003c*/ 	.byte	0x04, 0x12
        /*003e*/ 	.short	(.L_11 - .L_10)
	.align		4
.L_10:
        /*0040*/ 	.word	index@(_Z21inclusive_scan_kernelPKfPfi)
        /*0044*/ 	.word	0x00000000
.L_11:


//--------------------- .nv.compat                --------------------------
	.section	.nv.compat,"",@"SHT_CUDA_COMPAT_INFO"
	.align	4
        /*0000*/ 	.byte	0x02, 0x09, 0x00, 0x00, 0x02, 0x02, 0x01, 0x00, 0x02, 0x05, 0x05, 0x00, 0x03, 0x07, 0x01, 0x01
        /*0010*/ 	.byte	0x02, 0x03, 0x00, 0x00, 0x02, 0x06, 0x01, 0x00, 0x04, 0x0b, 0x08, 0x00, 0x09, 0x00, 0x00, 0x00
        /*0020*/ 	.byte	0x00, 0x00, 0x00, 0x00


//--------------------- .nv.info._Z21exclusive_scan_kernelPKfPfi --------------------------
	.section	.nv.info._Z21exclusive_scan_kernelPKfPfi,"",@"SHT_CUDA_INFO"
	.sectionflags	@""
	.align	4


	//----- nvinfo : EIATTR_CUDA_API_VERSION
	.align		4
        /*0000*/ 	.byte	0x04, 0x37
        /*0002*/ 	.short	(.L_13 - .L_12)
.L_12:
        /*0004*/ 	.word	0x00000082


	//----- nvinfo : EIATTR_KPARAM_INFO
	.align		4
.L_13:
        /*0008*/ 	.byte	0x04, 0x17
        /*000a*/ 	.short	(.L_15 - .L_14)
.L_14:
        /*000c*/ 	.word	0x00000000
        /*0010*/ 	.short	0x0002
        /*0012*/ 	.short	0x0010
        /*0014*/ 	.byte	0x00, 0xf0, 0x11, 0x00


	//----- nvinfo : EIATTR_KPARAM_INFO
	.align		4
.L_15:
        /*0018*/ 	.byte	0x04, 0x17
        /*001a*/ 	.short	(.L_17 - .L_16)
.L_16:
        /*001c*/ 	.word	0x00000000
        /*0020*/ 	.short	0x0001
        /*0022*/ 	.short	0x0008
        /*0024*/ 	.byte	0x00, 0xf5, 0x21, 0x00


	//----- nvinfo : EIATTR_KPARAM_INFO
	.align		4
.L_17:
        /*0028*/ 	.byte	0x04, 0x17
        /*002a*/ 	.short	(.L_19 - .L_18)
.L_18:
        /*002c*/ 	.word	0x00000000
        /*0030*/ 	.short	0x0000
        /*0032*/ 	.short	0x0000
        /*0034*/ 	.byte	0x00, 0xf5, 0x21, 0x00


	//----- nvinfo : EIATTR_SPARSE_MMA_MASK
	.align		4
.L_19:
        /*0038*/ 	.byte	0x03, 0x50
        /*003a*/ 	.short	0x0000


	//----- nvinfo : EIATTR_MAXREG_COUNT
	.align		4
        /*003c*/ 	.byte	0x03, 0x1b
        /*003e*/ 	.short	0x00ff


	//----- nvinfo : EIATTR_NUM_BARRIERS
	.align		4
        /*0040*/ 	.byte	0x02, 0x4c
        /*0042*/ 	.byte	0x01
	.zero		1


	//----- nvinfo : EIATTR_MERCURY_ISA_VERSION
	.align		4
        /*0044*/ 	.byte	0x03, 0x5f
        /*0046*/ 	.short	0x0101


	//----- nvinfo : EIATTR_VRC_CTA_INIT_COUNT
	.align		4
        /*0048*/ 	.byte	0x02, 0x4a
	.zero		1
	.zero		1


	//----- nvinfo : EIATTR_EXIT_INSTR_OFFSETS
	.align		4
        /*004c*/ 	.byte	0x04, 0x1c
        /*004e*/ 	.short	(.L_21 - .L_20)


	//   ....[0]....
.L_20:
        /*0050*/ 	.word	0x00000260


	//----- nvinfo : EIATTR_CBANK_PARAM_SIZE
	.align		4
.L_21:
        /*0054*/ 	.byte	0x03, 0x19
        /*0056*/ 	.short	0x0014


	//----- nvinfo : EIATTR_PARAM_CBANK
	.align		4
        /*0058*/ 	.byte	0x04, 0x0a
        /*005a*/ 	.short	(.L_23 - .L_22)
	.align		4
.L_22:
        /*005c*/ 	.word	index@(.nv.constant0._Z21exclusive_scan_kernelPKfPfi)
        /*0060*/ 	.short	0x0380
        /*0062*/ 	.short	0x0014


	//----- nvinfo : EIATTR_SW_WAR
	.align		4
.L_23:
        /*0064*/ 	.byte	0x04, 0x36
        /*0066*/ 	.short	(.L_25 - .L_24)
.L_24:
        /*0068*/ 	.word	0x00000008
.L_25:


//--------------------- .nv.info._Z21inclusive_scan_kernelPKfPfi --------------------------
	.section	.nv.info._Z21inclusive_scan_kernelPKfPfi,"",@"SHT_CUDA_INFO"
	.sectionflags	@""
	.align	4


	//----- nvinfo : EIATTR_CUDA_API_VERSION
	.align		4
        /*0000*/ 	.byte	0x04, 0x37
        /*0002*/ 	.short	(.L_27 - .L_26)
.L_26:
        /*0004*/ 	.word	0x00000082


	//----- nvinfo : EIATTR_KPARAM_INFO
	.align		4
.L_27:
        /*0008*/ 	.byte	0x04, 0x17
        /*000a*/ 	.short	(.L_29 - .L_28)
.L_28:
        /*000c*/ 	.word	0x00000000
        /*0010*/ 	.short	0x0002
        /*0012*/ 	.short	0x0010
        /*0014*/ 	.byte	0x00, 0xf0, 0x11, 0x00


	//----- nvinfo : EIATTR_KPARAM_INFO
	.align		4
.L_29:
        /*0018*/ 	.byte	0x04, 0x17
        /*001a*/ 	.short	(.L_31 - .L_30)
.L_30:
        /*001c*/ 	.word	0x00000000
        /*0020*/ 	.short	0x0001
        /*0022*/ 	.short	0x0008
        /*0024*/ 	.byte	0x00, 0xf5, 0x21, 0x00


	//----- nvinfo : EIATTR_KPARAM_INFO
	.align		4
.L_31:
        /*0028*/ 	.byte	0x04, 0x17
        /*002a*/ 	.short	(.L_33 - .L_32)
.L_32:
        /*002c*/ 	.word	0x00000000
        /*0030*/ 	.short	0x0000
        /*0032*/ 	.short	0x0000
        /*0034*/ 	.byte	0x00, 0xf5, 0x21, 0x00


	//----- nvinfo : EIATTR_SPARSE_MMA_MASK
	.align		4
.L_33:
        /*0038*/ 	.byte	0x03, 0x50
        /*003a*/ 	.short	0x0000


	//----- nvinfo : EIATTR_MAXREG_COUNT
	.align		4
        /*003c*/ 	.byte	0x03, 0x1b
        /*003e*/ 	.short	0x00ff


	//----- nvinfo : EIATTR_NUM_BARRIERS
	.align		4
        /*0040*/ 	.byte	0x02, 0x4c
        /*0042*/ 	.byte	0x01
	.zero		1


	//----- nvinfo : EIATTR_MERCURY_ISA_VERSION
	.align		4
        /*0044*/ 	.byte	0x03, 0x5f
        /*0046*/ 	.short	0x0101


	//----- nvinfo : EIATTR_VRC_CTA_INIT_COUNT
	.align		4
        /*0048*/ 	.byte	0x02, 0x4a
	.zero		1
	.zero		1


	//----- nvinfo : EIATTR_EXIT_INSTR_OFFSETS
	.align		4
        /*004c*/ 	.byte	0x04, 0x1c
        /*004e*/ 	.short	(.L_35 - .L_34)


	//   ....[0]....
.L_34:
        /*0050*/ 	.word	0x00000240


	//----- nvinfo : EIATTR_CBANK_PARAM_SIZE
	.align		4
.L_35:
        /*0054*/ 	.byte	0x03, 0x19
        /*0056*/ 	.short	0x0014


	//----- nvinfo : EIATTR_PARAM_CBANK
	.align		4
        /*0058*/ 	.byte	0x04, 0x0a
        /*005a*/ 	.short	(.L_37 - .L_36)
	.align		4
.L_36:
        /*005c*/ 	.word	index@(.nv.constant0._Z21inclusive_scan_kernelPKfPfi)
        /*0060*/ 	.short	0x0380
        /*0062*/ 	.short	0x0014


	//----- nvinfo : EIATTR_SW_WAR
	.align		4
.L_37:
        /*0064*/ 	.byte	0x04, 0x36
        /*0066*/ 	.short	(.L_39 - .L_38)
.L_38:
        /*0068*/ 	.word	0x00000008
.L_39:


//--------------------- .nv.callgraph             --------------------------
	.section	.nv.callgraph,"",@"SHT_CUDA_CALLGRAPH"
	.align	4
	.sectionentsize	8
	.align		4
        /*0000*/ 	.word	0x00000000
	.align		4
        /*0004*/ 	.word	0xffffffff
	.align		4
        /*0008*/ 	.word	0x00000000
	.align		4
        /*000c*/ 	.word	0xfffffffe
	.align		4
        /*0010*/ 	.word	0x00000000
	.align		4
        /*0014*/ 	.word	0xfffffffd
	.align		4
        /*0018*/ 	.word	0x00000000
	.align		4
        /*001c*/ 	.word	0xfffffffc


//--------------------- .text._Z21exclusive_scan_kernelPKfPfi --------------------------
	.section	.text._Z21exclusive_scan_kernelPKfPfi,"ax",@progbits
	.align	128
        .global         _Z21exclusive_scan_kernelPKfPfi
        .type           _Z21exclusive_scan_kernelPKfPfi,@function
        .size           _Z21exclusive_scan_kernelPKfPfi,(.L_x_6 - _Z21exclusive_scan_kernelPKfPfi)
        .other          _Z21exclusive_scan_kernelPKfPfi,@"STO_CUDA_ENTRY STV_DEFAULT"
_Z21exclusive_scan_kernelPKfPfi:
.text._Z21exclusive_scan_kernelPKfPfi:
[----:B------:R-:W-:Y:S01]  /*0000*/  LDC R1, c[0x0][0x37c] ;  /* 0x0000df00ff017b82 */ /* 0x000fe20000000800 */
[----:B------:R-:W0:Y:S07]  /*0010*/  S2R R4, SR_TID.X ;  /* 0x0000000000047919 */ /* 0x000e2e0000002100 */
[----:B------:R-:W0:Y:S01]  /*0020*/  S2UR UR4, SR_CTAID.X ;  /* 0x00000000000479c3 */ /* 0x000e220000002500 */
[----:B------:R-:W1:Y:S01]  /*0030*/  LDCU UR5, c[0x0][0x390] ;  /* 0x00007200ff0577ac */ /* 0x000e620008000800 */
[----:B------:R-:W2:Y:S06]  /*0040*/  LDCU.64 UR6, c[0x0][0x358] ;  /* 0x00006b00ff0677ac */ /* 0x000eac0008000a00 */
[----:B------:R-:W0:Y:S02]  /*0050*/  LDC R9, c[0x0][0x360] ;  /* 0x0000d800ff097b82 */ /* 0x000e240000000800 */
[----:B0-----:R-:W-:-:S05]  /*0060*/  IMAD R5, R9, UR4, R4 ;  /* 0x0000000409057c24 */ /* 0x001fca000f8e0204 */
[----:B-1----:R-:W-:-:S04]  /*0070*/  ISETP.GE.AND P0, PT, R5, UR5, PT ;  /* 0x0000000505007c0c */ /* 0x002fc8000bf06270 */
[----:B------:R-:W-:-:S13]  /*0080*/  ISETP.LT.OR P0, PT, R5, 0x1, P0 ;  /* 0x000000010500780c */ /* 0x000fda0000701670 */
[----:B------:R-:W0:Y:S01]  /*0090*/  @!P0 LDC.64 R2, c[0x0][0x380] ;  /* 0x0000e000ff028b82 */ /* 0x000e220000000a00 */
[----:B------:R-:W-:-:S04]  /*00a0*/  @!P0 VIADD R7, R5, 0xffffffff ;  /* 0xffffffff05078836 */ /* 0x000fc80000000000 */
[----:B0-----:R-:W-:-:S05]  /*00b0*/  @!P0 IMAD.WIDE.U32 R2, R7, 0x4, R2 ;  /* 0x0000000407028825 */ /* 0x001fca00078e0002 */
[----:B--2---:R-:W2:Y:S01]  /*00c0*/  @!P0 LDG.E R7, desc[UR6][R2.64] ;  /* 0x0000000602078981 */ /* 0x004ea2000c1e1900 */
[----:B------:R-:W0:Y:S01]  /*00d0*/  S2UR UR5, SR_CgaCtaId ;  /* 0x00000000000579c3 */ /* 0x000e220000008800 */
[----:B------:R-:W-:Y:S01]  /*00e0*/  UMOV UR4, 0x400 ;  /* 0x0000040000047882 */ /* 0x000fe20000000000 */
[----:B------:R-:W-:Y:S01]  /*00f0*/  ISETP.GE.U32.AND P1, PT, R9, 0x2, PT ;  /* 0x000000020900780c */ /* 0x000fe20003f26070 */
[----:B0-----:R-:W-:-:S06]  /*0100*/  ULEA UR4, UR5, UR4, 0x18 ;  /* 0x0000000405047291 */ /* 0x001fcc000f8ec0ff */
[----:B------:R-:W-:-:S05]  /*0110*/  LEA R0, R4, UR4, 0x2 ;  /* 0x0000000404007c11 */ /* 0x000fca000f8e10ff */
[----:B--2---:R0:W-:Y:S04]  /*0120*/  @!P0 STS [R0], R7 ;  /* 0x0000000700008388 */ /* 0x0041e80000000800 */
[----:B------:R0:W-:Y:S01]  /*0130*/  @P0 STS [R0], RZ ;  /* 0x000000ff00000388 */ /* 0x0001e20000000800 */
[----:B------:R-:W-:Y:S01]  /*0140*/  @P0 IMAD.MOV.U32 R7, RZ, RZ, RZ ;  /* 0x000000ffff070224 */ /* 0x000fe200078e00ff */
[----:B------:R-:W-:Y:S06]  /*0150*/  @!P1 BRA `(.L_x_0) ;  /* 0x0000000000349947 */ /* 0x000fec0003800000 */
[----:B------:R-:W-:-:S05]  /*0160*/  UMOV UR5, 0x1 ;  /* 0x0000000100057882 */ /* 0x000fca0000000000 */
.L_x_1:
[----:B------:R-:W-:Y:S01]  /*0170*/  BAR.SYNC.DEFER_BLOCKING 0x0 ;  /* 0x0000000000007b1d */ /* 0x000fe20000010000 */
[----:B------:R-:W-:-:S13]  /*0180*/  ISETP.GE.U32.AND P0, PT, R4, UR5, PT ;  /* 0x0000000504007c0c */ /* 0x000fda000bf06070 */
[----:B------:R-:W-:Y:S01]  /*0190*/  @P0 VIADD R2, R4, -UR5 ;  /* 0x8000000504020c36 */ /* 0x000fe20008000000 */
[----:B------:R-:W-:-:S04]  /*01a0*/  USHF.L.U32 UR5, UR5, 0x1, URZ ;  /* 0x0000000105057899 */ /* 0x000fc800080006ff */
[----:B------:R-:W-:Y:S01]  /*01b0*/  @P0 LEA R2, R2, UR4, 0x2 ;  /* 0x0000000402020c11 */ /* 0x000fe2000f8e10ff */
[----:B------:R-:W-:Y:S05]  /*01c0*/  @P0 LDS R3, [R0] ;  /* 0x0000000000030984 */ /* 0x000fea0000000800 */
[----:B------:R-:W1:Y:S02]  /*01d0*/  @P0 LDS R2, [R2] ;  /* 0x0000000002020984 */ /* 0x000e640000000800 */
[----:B-1----:R-:W-:-:S05]  /*01e0*/  @P0 FADD R3, R2, R3 ;  /* 0x0000000302030221 */ /* 0x002fca0000000000 */
[----:B------:R1:W-:Y:S01]  /*01f0*/  @P0 STS [R0], R3 ;  /* 0x0000000300000388 */ /* 0x0003e20000000800 */
[----:B------:R-:W-:-:S13]  /*0200*/  ISETP.LE.U32.AND P0, PT, R9, UR5, PT ;  /* 0x0000000509007c0c */ /* 0x000fda000bf03070 */
[----:B-1----:R-:W-:Y:S05]  /*0210*/  @!P0 BRA `(.L_x_1) ;  /* 0xfffffffc00d48947 */ /* 0x002fea000383ffff */
[----:B0-----:R1:W2:Y:S02]  /*0220*/  LDS R7, [R0] ;  /* 0x0000000000077984 */ /* 0x0012a40000000800 */
.L_x_0:
[----:B------:R-:W3:Y:S02]  /*0230*/  LDC.64 R2, c[0x0][0x388] ;  /* 0x0000e200ff027b82 */ /* 0x000ee40000000a00 */
[----:B---3--:R-:W-:-:S05]  /*0240*/  IMAD.WIDE R2, R5, 0x4, R2 ;  /* 0x0000000405027825 */ /* 0x008fca00078e0202 */
[----:B--2---:R-:W-:Y:S01]  /*0250*/  STG.E desc[UR6][R2.64], R7 ;  /* 0x0000000702007986 */ /* 0x004fe2000c101906 */
[----:B------:R-:W-:Y:S05]  /*0260*/  EXIT ;  /* 0x000000000000794d */ /* 0x000fea0003800000 */
.L_x_2:
[----:B------:R-:W-:-:S00]  /*0270*/  BRA `(.L_x_2) ;  /* 0xfffffffc00fc7947 */ /* 0x000fc0000383ffff */
[----:B------:R-:W-:-:S00]  /*0280*/  NOP ;  /* 0x0000000000007918 */ /* 0x000fc00000000000 */
[----:B------:R-:W-:-:S00]  /*0290*/  NOP ;  /* 0x0000000000007918 */ /* 0x000fc00000000000 */
[----:B------:R-:W-:-:S00]  /*02a0*/  NOP ;  /* 0x0000000000007918 */ /* 0x000fc00000000000 */
[----:B------:R-:W-:-:S00]  /*02b0*/  NOP ;  /* 0x0000000000007918 */ /* 0x000fc00000000000 */
[----:B------:R-:W-:-:S00]  /*02c0*/  NOP ;  /* 0x0000000000007918 */ /* 0x000fc00000000000 */
[----:B------:R-:W-:-:S00]  /*02d0*/  NOP ;  /* 0x0000000000007918 */ /* 0x000fc00000000000 */
[----:B------:R-:W-:-:S00]  /*02e0*/  NOP ;  /* 0x0000000000007918 */ /* 0x000fc00000000000 */
[----:B------:R-:W-:-:S00]  /*02f0*/  NOP ;  /* 0x0000000000007918 */ /* 0x000fc00000000000 */
.L_x_6:


//--------------------- .text._Z21inclusive_scan_kernelPKfPfi --------------------------
	.section	.text._Z21inclusive_scan_kernelPKfPfi,"ax",@progbits
	.align	128
        .global         _Z21inclusive_scan_kernelPKfPfi
        .type           _Z21inclusive_scan_kernelPKfPfi,@function
        .size           _Z21inclusive_scan_kernelPKfPfi,(.L_x_7 - _Z21inclusive_scan_kernelPKfPfi)
        .other          _Z21inclusive_scan_kernelPKfPfi,@"STO_CUDA_ENTRY STV_DEFAULT"
_Z21inclusive_scan_kernelPKfPfi:
.text._Z21inclusive_scan_kernelPKfPfi:
[----:B------:R-:W-:Y:S01]  /*0000*/  LDC R1, c[0x0][0x37c] ;  /* 0x0000df00ff017b82 */ /* 0x000fe20000000800 */
[----:B------:R-:W0:Y:S07]  /*0010*/  S2R R4, SR_TID.X ;  /* 0x0000000000047919 */ /* 0x000e2e0000002100 */
[----:B------:R-:W0:Y:S01]  /*0020*/  S2UR UR4, SR_CTAID.X ;  /* 0x00000000000479c3 */ /* 0x000e220000002500 */
[----:B------:R-:W1:Y:S01]  /*0030*/  LDCU UR5, c[0x0][0x390] ;  /* 0x00007200ff0577ac */ /* 0x000e620008000800 */
[----:B------:R-:W2:Y:S06]  /*0040*/  LDCU.64 UR6, c[0x0][0x358] ;  /* 0x00006b00ff0677ac */ /* 0x000eac0008000a00 */
[----:B------:R-:W0:Y:S02]  /*0050*/  LDC R9, c[0x0][0x360] ;  /* 0x0000d800ff097b82 */ /* 0x000e240000000800 */
[----:B0-----:R-:W-:-:S05]  /*0060*/  IMAD R5, R9, UR4, R4 ;  /* 0x0000000409057c24 */ /* 0x001fca000f8e0204 */
[----:B-1----:R-:W-:-:S13]  /*0070*/  ISETP.GE.AND P0, PT, R5, UR5, PT ;  /* 0x0000000505007c0c */ /* 0x002fda000bf06270 */
[----:B------:R-:W0:Y:S02]  /*0080*/  @!P0 LDC.64 R2, c[0x0][0x380] ;  /* 0x0000e000ff028b82 */ /* 0x000e240000000a00 */
[----:B0-----:R-:W-:-:S05]  /*0090*/  @!P0 IMAD.WIDE R2, R5, 0x4, R2 ;  /* 0x0000000405028825 */ /* 0x001fca00078e0202 */
        /* <DEDUP_REMOVED lines=11> */
.L_x_4:
        /* <DEDUP_REMOVED lines=12> */
.L_x_3:
[----:B------:R-:W3:Y:S02]  /*0210*/  LDC.64 R2, c[0x0][0x388] ;  /* 0x0000e200ff027b82 */ /* 0x000ee40000000a00 */
[----:B---3--:R-:W-:-:S05]  /*0220*/  IMAD.WIDE R2, R5, 0x4, R2 ;  /* 0x0000000405027825 */ /* 0x008fca00078e0202 */
[----:B--2---:R-:W-:Y:S01]  /*0230*/  STG.E desc[UR6][R2.64], R7 ;  /* 0x0000000702007986 */ /* 0x004fe2000c101906 */
[----:B------:R-:W-:Y:S05]  /*0240*/  EXIT ;  /* 0x000000000000794d */ /* 0x000fea0003800000 */
.L_x_5:
        /* <DEDUP_REMOVED lines=11> */
.L_x_7:


//--------------------- .nv.shared._Z21exclusive_scan_kernelPKfPfi --------------------------
	.section	.nv.shared._Z21exclusive_scan_kernelPKfPfi,"aw",@nobits
	.sectionflags	@""
	.align	4
.nv.shared._Z21exclusive_scan_kernelPKfPfi:
	.zero		2048


//--------------------- .nv.shared.reserved.0     --------------------------
	.section	.nv.shared.reserved.0,"aw",@nobits
	.weak		__nv_reservedSMEM_offset_0_alias
	.size		__nv_reservedSMEM_offset_0_alias, 0, 64
	.other		__nv_reservedSMEM_offset_0_alias,@"STO_CUDA_RESERVED_SHARED STV_DEFAULT"
__nv_reservedSMEM_offset_0_alias:
	.zero		0
	.zero		64


//--------------------- .nv.shared._Z21inclusive_scan_kernelPKfPfi --------------------------
	.section	.nv.shared._Z21inclusive_scan_kernelPKfPfi,"aw",@nobits
	.sectionflags	@""
	.align	4
.nv.shared._Z21inclusive_scan_kernelPKfPfi:
	.zero		2048


//--------------------- .nv.constant0._Z21exclusive_scan_kernelPKfPfi --------------------------
	.section	.nv.constant0._Z21exclusive_scan_kernelPKfPfi,"a",@progbits
	.sectionflags	@""
	.align	4
.nv.constant0._Z21exclusive_scan_kernelPKfPfi:
	.zero		916


//--------------------- .nv.constant0._Z21inclusive_scan_kernelPKfPfi --------------------------
	.section	.nv.constant0._Z21inclusive_scan_kernelPKfPfi,"a",@progbits
	.sectionflags	@""
	.align	4
.nv.constant0._Z21inclusive_scan_kernelPKfPfi:
	.zero		916


//--------------------- SYMBOLS --------------------------

	.type		.nv.reservedSmem.offset0,@object
	.size		.nv.reservedSmem.offset0,0x4
	.type		.nv.reservedSmem.cap,@object
	.size		.nv.reservedSmem.cap,0x4
